//
// Generated by NVIDIA NVVM Compiler
//
// Compiler Build ID: CL-36424714
// Cuda compilation tools, release 13.0, V13.0.88
// Based on NVVM 20.0.0
//

.version 9.0
.target sm_100
.address_size 64

	// .globl	memcpy_kernel

.visible .entry memcpy_kernel(
	.param .u64 .ptr .align 1 memcpy_kernel_param_0,
	.param .u64 .ptr .align 1 memcpy_kernel_param_1
)
{
	.reg .b32 	%r<6>;
	.reg .b32 	%f<9>;
	.reg .b64 	%rd<7>;

	ld.param.u64 	%rd1, [memcpy_kernel_param_0];
	ld.param.u64 	%rd2, [memcpy_kernel_param_1];
	cvta.to.global.u64 	%rd3, %rd1;
	cvta.to.global.u64 	%rd4, %rd2;
	mov.u32 	%r1, %ctaid.x;
	shl.b32 	%r2, %r1, 13;
	mov.u32 	%r3, %tid.x;
	shl.b32 	%r4, %r3, 2;
	or.b32  	%r5, %r2, %r4;
	cvt.u64.u32 	%rd5, %r5;
	add.s64 	%rd6, %rd3, %rd5;
	ld.global.nc.f32 	%f1, [%rd4];
	st.global.f32 	[%rd6], %f1;
	ld.global.nc.f32 	%f2, [%rd4+1024];
	st.global.f32 	[%rd6+1024], %f2;
	ld.global.nc.f32 	%f3, [%rd4+2048];
	st.global.f32 	[%rd6+2048], %f3;
	ld.global.nc.f32 	%f4, [%rd4+3072];
	st.global.f32 	[%rd6+3072], %f4;
	ld.global.nc.f32 	%f5, [%rd4+4096];
	st.global.f32 	[%rd6+4096], %f5;
	ld.global.nc.f32 	%f6, [%rd4+5120];
	st.global.f32 	[%rd6+5120], %f6;
	ld.global.nc.f32 	%f7, [%rd4+6144];
	st.global.f32 	[%rd6+6144], %f7;
	ld.global.nc.f32 	%f8, [%rd4+7168];
	st.global.f32 	[%rd6+7168], %f8;
	ret;

}


// ===== COMPILED SASS (sm_100) =====

	.target	sm_100

	.elftype	@"ET_EXEC"


//--------------------- .note.nv.tkinfo           --------------------------
	.section	.note.nv.tkinfo,"",@"SHT_NOTE"
	.sectionflags	@"SHF_NOTE_NV_TKINFO"
	.tkinfo
        /*0018*/ 	.word	0x00000002
        /*0030*/ 	.string	""
        /*0030*/ 	.string	"ptxas"
        /*0030*/ 	.string	"Cuda compilation tools, release 13.0, V13.0.88"
        /*0030*/ 	.string	"Build cuda_13.0.r13.0/compiler.36424714_0"
        /*0030*/ 	.string	"-arch sm_100 -m 64 "



//--------------------- .note.nv.cuinfo           --------------------------
	.section	.note.nv.cuinfo,"",@"SHT_NOTE"
	.sectionflags	@"SHF_NOTE_NV_CUINFO"
        /*0018*/ 	.short	0x0002
        /*001a*/ 	.short	0x0064
        /*001c*/ 	.short	0x0082
	.zero		2


//--------------------- .nv.info                  --------------------------
	.section	.nv.info,"",@"SHT_CUDA_INFO"
	.align	4


	//----- nvinfo : EIATTR_REGCOUNT
	.align		4
        /*0000*/ 	.byte	0x04, 0x2f
        /*0002*/ 	.short	(.L_1 - .L_0)
	.align		4
.L_0:
        /*0004*/ 	.word	index@(memcpy_kernel)
        /*0008*/ 	.word	0x00000018


	//----- nvinfo : EIATTR_FRAME_SIZE
	.align		4
.L_1:
        /*000c*/ 	.byte	0x04, 0x11
        /*000e*/ 	.short	(.L_3 - .L_2)
	.align		4
.L_2:
        /*0010*/ 	.word	index@(memcpy_kernel)
        /*0014*/ 	.word	0x00000000


	//----- nvinfo : EIATTR_MIN_STACK_SIZE
	.align		4
.L_3:
        /*0018*/ 	.byte	0x04, 0x12
        /*001a*/ 	.short	(.L_5 - .L_4)
	.align		4
.L_4:
        /*001c*/ 	.word	index@(memcpy_kernel)
        /*0020*/ 	.word	0x00000000
.L_5:


//--------------------- .nv.compat                --------------------------
	.section	.nv.compat,"",@"SHT_CUDA_COMPAT_INFO"
	.align	4
        /*0000*/ 	.byte	0x02, 0x09, 0x00, 0x00, 0x02, 0x02, 0x01, 0x00, 0x02, 0x05, 0x05, 0x00, 0x03, 0x07, 0x01, 0x01
        /*0010*/ 	.byte	0x02, 0x03, 0x00, 0x00, 0x02, 0x06, 0x01, 0x00, 0x04, 0x0b, 0x08, 0x00, 0x09, 0x00, 0x00, 0x00
        /*0020*/ 	.byte	0x00, 0x00, 0x00, 0x00


//--------------------- .nv.info.memcpy_kernel    --------------------------
	.section	.nv.info.memcpy_kernel,"",@"SHT_CUDA_INFO"
	.sectionflags	@""
	.align	4


	//----- nvinfo : EIATTR_CUDA_API_VERSION
	.align		4
        /*0000*/ 	.byte	0x04, 0x37
        /*0002*/ 	.short	(.L_7 - .L_6)
.L_6:
        /*0004*/ 	.word	0x00000082


	//----- nvinfo : EIATTR_KPARAM_INFO
	.align		4
.L_7:
        /*0008*/ 	.byte	0x04, 0x17
        /*000a*/ 	.short	(.L_9 - .L_8)
.L_8:
        /*000c*/ 	.word	0x00000000
        /*0010*/ 	.short	0x0001
        /*0012*/ 	.short	0x0008
        /*0014*/ 	.byte	0x00, 0xf5, 0x21, 0x00


	//----- nvinfo : EIATTR_KPARAM_INFO
	.align		4
.L_9:
        /*0018*/ 	.byte	0x04, 0x17
        /*001a*/ 	.short	(.L_11 - .L_10)
.L_10:
        /*001c*/ 	.word	0x00000000
        /*0020*/ 	.short	0x0000
        /*0022*/ 	.short	0x0000
        /*0024*/ 	.byte	0x00, 0xf5, 0x21, 0x00


	//----- nvinfo : EIATTR_SPARSE_MMA_MASK
	.align		4
.L_11:
        /*0028*/ 	.byte	0x03, 0x50
        /*002a*/ 	.short	0x0000


	//----- nvinfo : EIATTR_MAXREG_COUNT
	.align		4
        /*002c*/ 	.byte	0x03, 0x1b
        /*002e*/ 	.short	0x00ff


	//----- nvinfo : EIATTR_MERCURY_ISA_VERSION
	.align		4
        /*0030*/ 	.byte	0x03, 0x5f
        /*0032*/ 	.short	0x0101


	//----- nvinfo : EIATTR_VRC_CTA_INIT_COUNT
	.align		4
        /*0034*/ 	.byte	0x02, 0x4a
	.zero		1
	.zero		1


	//----- nvinfo : EIATTR_EXIT_INSTR_OFFSETS
	.align		4
        /*0038*/ 	.byte	0x04, 0x1c
        /*003a*/ 	.short	(.L_13 - .L_12)


	//   ....[0]....
.L_12:
        /*003c*/ 	.word	0x000001b0


	//----- nvinfo : EIATTR_CBANK_PARAM_SIZE
	.align		4
.L_13:
        /*0040*/ 	.byte	0x03, 0x19
        /*0042*/ 	.short	0x0010


	//----- nvinfo : EIATTR_PARAM_CBANK
	.align		4
        /*0044*/ 	.byte	0x04, 0x0a
        /*0046*/ 	.short	(.L_15 - .L_14)
	.align		4
.L_14:
        /*0048*/ 	.word	index@(.nv.constant0.memcpy_kernel)
        /*004c*/ 	.short	0x0380
        /*004e*/ 	.short	0x0010


	//----- nvinfo : EIATTR_SW_WAR
	.align		4
.L_15:
        /*0050*/ 	.byte	0x04, 0x36
        /*0052*/ 	.short	(.L_17 - .L_16)
.L_16:
        /*0054*/ 	.word	0x00000008
.L_17:


//--------------------- .nv.callgraph             --------------------------
	.section	.nv.callgraph,"",@"SHT_CUDA_CALLGRAPH"
	.align	4
	.sectionentsize	8
	.align		4
        /*0000*/ 	.word	0x00000000
	.align		4
        /*0004*/ 	.word	0xffffffff
	.align		4
        /*0008*/ 	.word	0x00000000
	.align		4
        /*000c*/ 	.word	0xfffffffe
	.align		4
        /*0010*/ 	.word	0x00000000
	.align		4
        /*0014*/ 	.word	0xfffffffd
	.align		4
        /*0018*/ 	.word	0x00000000
	.align		4
        /*001c*/ 	.word	0xfffffffc


//--------------------- .text.memcpy_kernel       --------------------------
	.section	.text.memcpy_kernel,"ax",@progbits
	.align	128
        .global         memcpy_kernel
        .type           memcpy_kernel,@function
        .size           memcpy_kernel,(.L_x_1 - memcpy_kernel)
        .other          memcpy_kernel,@"STO_CUDA_ENTRY STV_DEFAULT"
memcpy_kernel:
.text.memcpy_kernel:
[----:B------:R-:W-:Y:S08]  /*0000*/  LDC R1, c[0x0][0x37c] ;  /* 0x0000df00ff017b82 */ /* 0x000ff00000000800 */
[----:B------:R-:W0:Y:S01]  /*0010*/  LDC.64 R4, c[0x0][0x388] ;  /* 0x0000e200ff047b82 */ /* 0x000e220000000a00 */
[----:B------:R-:W0:Y:S01]  /*0020*/  LDCU.64 UR6, c[0x0][0x358] ;  /* 0x00006b00ff0677ac */ /* 0x000e220008000a00 */
[----:B------:R-:W1:Y:S01]  /*0030*/  S2R R0, SR_TID.X ;  /* 0x0000000000007919 */ /* 0x000e620000002100 */
[----:B------:R-:W2:Y:S01]  /*0040*/  LDCU.64 UR8, c[0x0][0x380] ;  /* 0x00007000ff0877ac */ /* 0x000ea20008000a00 */
[----:B0-----:R-:W3:Y:S04]  /*0050*/  LDG.E.CONSTANT R7, desc[UR6][R4.64] ;  /* 0x0000000604077981 */ /* 0x001ee8000c1e9900 */
[----:B------:R-:W4:Y:S04]  /*0060*/  LDG.E.CONSTANT R9, desc[UR6][R4.64+0x400] ;  /* 0x0004000604097981 */ /* 0x000f28000c1e9900 */
[----:B------:R-:W5:Y:S04]  /*0070*/  LDG.E.CONSTANT R11, desc[UR6][R4.64+0x800] ;  /* 0x00080006040b7981 */ /* 0x000f68000c1e9900 */
[----:B------:R-:W5:Y:S04]  /*0080*/  LDG.E.CONSTANT R13, desc[UR6][R4.64+0xc00] ;  /* 0x000c0006040d7981 */ /* 0x000f68000c1e9900 */
[----:B------:R-:W5:Y:S04]  /*0090*/  LDG.E.CONSTANT R15, desc[UR6][R4.64+0x1000] ;  /* 0x00100006040f7981 */ /* 0x000f68000c1e9900 */
[----:B------:R-:W5:Y:S04]  /*00a0*/  LDG.E.CONSTANT R17, desc[UR6][R4.64+0x1400] ;  /* 0x0014000604117981 */ /* 0x000f68000c1e9900 */
[----:B------:R-:W5:Y:S04]  /*00b0*/  LDG.E.CONSTANT R19, desc[UR6][R4.64+0x1800] ;  /* 0x0018000604137981 */ /* 0x000f68000c1e9900 */
[----:B------:R-:W5:Y:S01]  /*00c0*/  LDG.E.CONSTANT R21, desc[UR6][R4.64+0x1c00] ;  /* 0x001c000604157981 */ /* 0x000f62000c1e9900 */
[----:B------:R-:W0:Y:S01]  /*00d0*/  S2UR UR4, SR_CTAID.X ;  /* 0x00000000000479c3 */ /* 0x000e220000002500 */
[----:B-1----:R-:W-:Y:S01]  /*00e0*/  IMAD.SHL.U32 R0, R0, 0x4, RZ ;  /* 0x0000000400007824 */ /* 0x002fe200078e00ff */
[----:B0-----:R-:W-:-:S06]  /*00f0*/  USHF.L.U32 UR4, UR4, 0xd, URZ ;  /* 0x0000000d04047899 */ /* 0x001fcc00080006ff */
[----:B------:R-:W-:-:S04]  /*0100*/  LOP3.LUT R0, R0, UR4, RZ, 0xfc, !PT ;  /* 0x0000000400007c12 */ /* 0x000fc8000f8efcff */
[----:B--2---:R-:W-:-:S05]  /*0110*/  IADD3 R2, P0, PT, R0, UR8, RZ ;  /* 0x0000000800027c10 */ /* 0x004fca000ff1e0ff */
[----:B------:R-:W-:-:S05]  /*0120*/  IMAD.X R3, RZ, RZ, UR9, P0 ;  /* 0x00000009ff037e24 */ /* 0x000fca00080e06ff */
[----:B---3--:R-:W-:Y:S04]  /*0130*/  STG.E desc[UR6][R2.64], R7 ;  /* 0x0000000702007986 */ /* 0x008fe8000c101906 */
[----:B----4-:R-:W-:Y:S04]  /*0140*/  STG.E desc[UR6][R2.64+0x400], R9 ;  /* 0x0004000902007986 */ /* 0x010fe8000c101906 */
[----:B-----5:R-:W-:Y:S04]  /*0150*/  STG.E desc[UR6][R2.64+0x800], R11 ;  /* 0x0008000b02007986 */ /* 0x020fe8000c101906 */
[----:B------:R-:W-:Y:S04]  /*0160*/  STG.E desc[UR6][R2.64+0xc00], R13 ;  /* 0x000c000d02007986 */ /* 0x000fe8000c101906 */
[----:B------:R-:W-:Y:S04]  /*0170*/  STG.E desc[UR6][R2.64+0x1000], R15 ;  /* 0x0010000f02007986 */ /* 0x000fe8000c101906 */
[----:B------:R-:W-:Y:S04]  /*0180*/  STG.E desc[UR6][R2.64+0x1400], R17 ;  /* 0x0014001102007986 */ /* 0x000fe8000c101906 */
[----:B------:R-:W-:Y:S04]  /*0190*/  STG.E desc[UR6][R2.64+0x1800], R19 ;  /* 0x0018001302007986 */ /* 0x000fe8000c101906 */
[----:B------:R-:W-:Y:S01]  /*01a0*/  STG.E desc[UR6][R2.64+0x1c00], R21 ;  /* 0x001c001502007986 */ /* 0x000fe2000c101906 */
[----:B------:R-:W-:Y:S05]  /*01b0*/  EXIT ;  /* 0x000000000000794d */ /* 0x000fea0003800000 */
.L_x_0:
[----:B------:R-:W-:-:S00]  /*01c0*/  BRA `(.L_x_0) ;  /* 0xfffffffc00fc7947 */ /* 0x000fc0000383ffff */
[----:B------:R-:W-:-:S00]  /*01d0*/  NOP ;  /* 0x0000000000007918 */ /* 0x000fc00000000000 */
        /* <DEDUP_REMOVED lines=10> */
.L_x_1:


//--------------------- .nv.shared.reserved.0     --------------------------
	.section	.nv.shared.reserved.0,"aw",@nobits
	.weak		__nv_reservedSMEM_offset_0_alias
	.size		__nv_reservedSMEM_offset_0_alias, 0, 64
	.other		__nv_reservedSMEM_offset_0_alias,@"STO_CUDA_RESERVED_SHARED STV_DEFAULT"
__nv_reservedSMEM_offset_0_alias:
	.zero		0
	.zero		64


//--------------------- .nv.constant0.memcpy_kernel --------------------------
	.section	.nv.constant0.memcpy_kernel,"a",@progbits
	.sectionflags	@""
	.align	4
.nv.constant0.memcpy_kernel:
	.zero		912


//--------------------- SYMBOLS --------------------------

	.type		.nv.reservedSmem.offset0,@object
	.size		.nv.reservedSmem.offset0,0x4
